//
// Generated by NVIDIA NVVM Compiler
//
// Compiler Build ID: CL-36424714
// Cuda compilation tools, release 13.0, V13.0.88
// Based on NVVM 20.0.0
//

.version 9.0
.target sm_100
.address_size 64

	// .globl	_Z3fooPfS_S_

.visible .entry _Z3fooPfS_S_(
	.param .u64 .ptr .align 1 _Z3fooPfS_S__param_0,
	.param .u64 .ptr .align 1 _Z3fooPfS_S__param_1,
	.param .u64 .ptr .align 1 _Z3fooPfS_S__param_2
)
{
	.reg .pred 	%p<2>;
	.reg .b32 	%r<6>;
	.reg .b32 	%f<10>;
	.reg .b64 	%rd<11>;

	ld.param.u64 	%rd1, [_Z3fooPfS_S__param_0];
	ld.param.u64 	%rd2, [_Z3fooPfS_S__param_1];
	ld.param.u64 	%rd3, [_Z3fooPfS_S__param_2];
	mov.u32 	%r2, %ntid.x;
	mov.u32 	%r3, %ctaid.x;
	mov.u32 	%r4, %tid.x;
	mad.lo.s32 	%r1, %r2, %r3, %r4;
	setp.gt.u32 	%p1, %r1, 31;
	@%p1 bra 	$L__BB0_2;
	cvta.to.global.u64 	%rd4, %rd1;
	cvta.to.global.u64 	%rd5, %rd2;
	cvta.to.global.u64 	%rd6, %rd3;
	shl.b32 	%r5, %r1, 10;
	mul.wide.u32 	%rd7, %r5, 4;
	add.s64 	%rd8, %rd4, %rd7;
	ld.global.f32 	%f1, [%rd8];
	add.s64 	%rd9, %rd5, %rd7;
	ld.global.f32 	%f2, [%rd9];
	add.f32 	%f3, %f1, %f2;
	add.s64 	%rd10, %rd6, %rd7;
	st.global.f32 	[%rd10], %f3;
	ld.global.f32 	%f4, [%rd8+131072];
	ld.global.f32 	%f5, [%rd9+131072];
	add.f32 	%f6, %f4, %f5;
	st.global.f32 	[%rd10+131072], %f6;
	ld.global.f32 	%f7, [%rd8+262144];
	ld.global.f32 	%f8, [%rd9+262144];
	add.f32 	%f9, %f7, %f8;
	st.global.f32 	[%rd10+262144], %f9;
$L__BB0_2:
	ret;

}


// ===== COMPILED SASS (sm_100) =====

	.target	sm_100

	.elftype	@"ET_EXEC"


//--------------------- .note.nv.tkinfo           --------------------------
	.section	.note.nv.tkinfo,"",@"SHT_NOTE"
	.sectionflags	@"SHF_NOTE_NV_TKINFO"
	.tkinfo
        /*0018*/ 	.word	0x00000002
        /*0030*/ 	.string	""
        /*0030*/ 	.string	"ptxas"
        /*0030*/ 	.string	"Cuda compilation tools, release 13.0, V13.0.88"
        /*0030*/ 	.string	"Build cuda_13.0.r13.0/compiler.36424714_0"
        /*0030*/ 	.string	"-arch sm_100 -m 64 "



//--------------------- .note.nv.cuinfo           --------------------------
	.section	.note.nv.cuinfo,"",@"SHT_NOTE"
	.sectionflags	@"SHF_NOTE_NV_CUINFO"
        /*0018*/ 	.short	0x0002
        /*001a*/ 	.short	0x0064
        /*001c*/ 	.short	0x0082
	.zero		2


//--------------------- .nv.info                  --------------------------
	.section	.nv.info,"",@"SHT_CUDA_INFO"
	.align	4


	//----- nvinfo : EIATTR_REGCOUNT
	.align		4
        /*0000*/ 	.byte	0x04, 0x2f
        /*0002*/ 	.short	(.L_1 - .L_0)
	.align		4
.L_0:
        /*0004*/ 	.word	index@(_Z3fooPfS_S_)
        /*0008*/ 	.word	0x00000010


	//----- nvinfo : EIATTR_FRAME_SIZE
	.align		4
.L_1:
        /*000c*/ 	.byte	0x04, 0x11
        /*000e*/ 	.short	(.L_3 - .L_2)
	.align		4
.L_2:
        /*0010*/ 	.word	index@(_Z3fooPfS_S_)
        /*0014*/ 	.word	0x00000000


	//----- nvinfo : EIATTR_MIN_STACK_SIZE
	.align		4
.L_3:
        /*0018*/ 	.byte	0x04, 0x12
        /*001a*/ 	.short	(.L_5 - .L_4)
	.align		4
.L_4:
        /*001c*/ 	.word	index@(_Z3fooPfS_S_)
        /*0020*/ 	.word	0x00000000
.L_5:


//--------------------- .nv.compat                --------------------------
	.section	.nv.compat,"",@"SHT_CUDA_COMPAT_INFO"
	.align	4
        /*0000*/ 	.byte	0x02, 0x09, 0x00, 0x00, 0x02, 0x02, 0x01, 0x00, 0x02, 0x05, 0x05, 0x00, 0x03, 0x07, 0x01, 0x01
        /*0010*/ 	.byte	0x02, 0x03, 0x00, 0x00, 0x02, 0x06, 0x01, 0x00, 0x04, 0x0b, 0x08, 0x00, 0x09, 0x00, 0x00, 0x00
        /*0020*/ 	.byte	0x00, 0x00, 0x00, 0x00


//--------------------- .nv.info._Z3fooPfS_S_     --------------------------
	.section	.nv.info._Z3fooPfS_S_,"",@"SHT_CUDA_INFO"
	.sectionflags	@""
	.align	4


	//----- nvinfo : EIATTR_CUDA_API_VERSION
	.align		4
        /*0000*/ 	.byte	0x04, 0x37
        /*0002*/ 	.short	(.L_7 - .L_6)
.L_6:
        /*0004*/ 	.word	0x00000082


	//----- nvinfo : EIATTR_KPARAM_INFO
	.align		4
.L_7:
        /*0008*/ 	.byte	0x04, 0x17
        /*000a*/ 	.short	(.L_9 - .L_8)
.L_8:
        /*000c*/ 	.word	0x00000000
        /*0010*/ 	.short	0x0002
        /*0012*/ 	.short	0x0010
        /*0014*/ 	.byte	0x00, 0xf5, 0x21, 0x00


	//----- nvinfo : EIATTR_KPARAM_INFO
	.align		4
.L_9:
        /*0018*/ 	.byte	0x04, 0x17
        /*001a*/ 	.short	(.L_11 - .L_10)
.L_10:
        /*001c*/ 	.word	0x00000000
        /*0020*/ 	.short	0x0001
        /*0022*/ 	.short	0x0008
        /*0024*/ 	.byte	0x00, 0xf5, 0x21, 0x00


	//----- nvinfo : EIATTR_KPARAM_INFO
	.align		4
.L_11:
        /*0028*/ 	.byte	0x04, 0x17
        /*002a*/ 	.short	(.L_13 - .L_12)
.L_12:
        /*002c*/ 	.word	0x00000000
        /*0030*/ 	.short	0x0000
        /*0032*/ 	.short	0x0000
        /*0034*/ 	.byte	0x00, 0xf5, 0x21, 0x00


	//----- nvinfo : EIATTR_SPARSE_MMA_MASK
	.align		4
.L_13:
        /*0038*/ 	.byte	0x03, 0x50
        /*003a*/ 	.short	0x0000


	//----- nvinfo : EIATTR_MAXREG_COUNT
	.align		4
        /*003c*/ 	.byte	0x03, 0x1b
        /*003e*/ 	.short	0x00ff


	//----- nvinfo : EIATTR_MERCURY_ISA_VERSION
	.align		4
        /*0040*/ 	.byte	0x03, 0x5f
        /*0042*/ 	.short	0x0101


	//----- nvinfo : EIATTR_VRC_CTA_INIT_COUNT
	.align		4
        /*0044*/ 	.byte	0x02, 0x4a
	.zero		1
	.zero		1


	//----- nvinfo : EIATTR_EXIT_INSTR_OFFSETS
	.align		4
        /*0048*/ 	.byte	0x04, 0x1c
        /*004a*/ 	.short	(.L_15 - .L_14)


	//   ....[0]....
.L_14:
        /*004c*/ 	.word	0x00000060


	//   ....[1]....
        /*0050*/ 	.word	0x000001b0


	//----- nvinfo : EIATTR_CBANK_PARAM_SIZE
	.align		4
.L_15:
        /*0054*/ 	.byte	0x03, 0x19
        /*0056*/ 	.short	0x0018


	//----- nvinfo : EIATTR_PARAM_CBANK
	.align		4
        /*0058*/ 	.byte	0x04, 0x0a
        /*005a*/ 	.short	(.L_17 - .L_16)
	.align		4
.L_16:
        /*005c*/ 	.word	index@(.nv.constant0._Z3fooPfS_S_)
        /*0060*/ 	.short	0x0380
        /*0062*/ 	.short	0x0018


	//----- nvinfo : EIATTR_SW_WAR
	.align		4
.L_17:
        /*0064*/ 	.byte	0x04, 0x36
        /*0066*/ 	.short	(.L_19 - .L_18)
.L_18:
        /*0068*/ 	.word	0x00000008
.L_19:


//--------------------- .nv.callgraph             --------------------------
	.section	.nv.callgraph,"",@"SHT_CUDA_CALLGRAPH"
	.align	4
	.sectionentsize	8
	.align		4
        /*0000*/ 	.word	0x00000000
	.align		4
        /*0004*/ 	.word	0xffffffff
	.align		4
        /*0008*/ 	.word	0x00000000
	.align		4
        /*000c*/ 	.word	0xfffffffe
	.align		4
        /*0010*/ 	.word	0x00000000
	.align		4
        /*0014*/ 	.word	0xfffffffd
	.align		4
        /*0018*/ 	.word	0x00000000
	.align		4
        /*001c*/ 	.word	0xfffffffc


//--------------------- .text._Z3fooPfS_S_        --------------------------
	.section	.text._Z3fooPfS_S_,"ax",@progbits
	.align	128
        .global         _Z3fooPfS_S_
        .type           _Z3fooPfS_S_,@function
        .size           _Z3fooPfS_S_,(.L_x_1 - _Z3fooPfS_S_)
        .other          _Z3fooPfS_S_,@"STO_CUDA_ENTRY STV_DEFAULT"
_Z3fooPfS_S_:
.text._Z3fooPfS_S_:
[----:B------:R-:W-:Y:S01]  /*0000*/  LDC R1, c[0x0][0x37c] ;  /* 0x0000df00ff017b82 */ /* 0x000fe20000000800 */
[----:B------:R-:W0:Y:S01]  /*0010*/  S2R R0, SR_CTAID.X ;  /* 0x0000000000007919 */ /* 0x000e220000002500 */
[----:B------:R-:W0:Y:S01]  /*0020*/  LDCU UR4, c[0x0][0x360] ;  /* 0x00006c00ff0477ac */ /* 0x000e220008000800 */
[----:B------:R-:W0:Y:S02]  /*0030*/  S2R R3, SR_TID.X ;  /* 0x0000000000037919 */ /* 0x000e240000002100 */
[----:B0-----:R-:W-:-:S05]  /*0040*/  IMAD R0, R0, UR4, R3 ;  /* 0x0000000400007c24 */ /* 0x001fca000f8e0203 */
[----:B------:R-:W-:-:S13]  /*0050*/  ISETP.GT.U32.AND P0, PT, R0, 0x1f, PT ;  /* 0x0000001f0000780c */ /* 0x000fda0003f04070 */
[----:B------:R-:W-:Y:S05]  /*0060*/  @P0 EXIT ;  /* 0x000000000000094d */ /* 0x000fea0003800000 */
[----:B------:R-:W0:Y:S01]  /*0070*/  LDC.64 R2, c[0x0][0x380] ;  /* 0x0000e000ff027b82 */ /* 0x000e220000000a00 */
[----:B------:R-:W1:Y:S01]  /*0080*/  LDCU.64 UR4, c[0x0][0x358] ;  /* 0x00006b00ff0477ac */ /* 0x000e620008000a00 */
[----:B------:R-:W-:-:S06]  /*0090*/  SHF.L.U32 R9, R0, 0xa, RZ ;  /* 0x0000000a00097819 */ /* 0x000fcc00000006ff */
[----:B------:R-:W2:Y:S08]  /*00a0*/  LDC.64 R4, c[0x0][0x388] ;  /* 0x0000e200ff047b82 */ /* 0x000eb00000000a00 */
[----:B------:R-:W3:Y:S01]  /*00b0*/  LDC.64 R6, c[0x0][0x390] ;  /* 0x0000e400ff067b82 */ /* 0x000ee20000000a00 */
[----:B0-----:R-:W-:-:S05]  /*00c0*/  IMAD.WIDE.U32 R2, R9, 0x4, R2 ;  /* 0x0000000409027825 */ /* 0x001fca00078e0002 */
[----:B-1----:R-:W4:Y:S01]  /*00d0*/  LDG.E R0, desc[UR4][R2.64] ;  /* 0x0000000402007981 */ /* 0x002f22000c1e1900 */
[----:B--2---:R-:W-:-:S05]  /*00e0*/  IMAD.WIDE.U32 R4, R9, 0x4, R4 ;  /* 0x0000000409047825 */ /* 0x004fca00078e0004 */
[----:B------:R-:W4:Y:S01]  /*00f0*/  LDG.E R11, desc[UR4][R4.64] ;  /* 0x00000004040b7981 */ /* 0x000f22000c1e1900 */
[----:B---3--:R-:W-:-:S04]  /*0100*/  IMAD.WIDE.U32 R6, R9, 0x4, R6 ;  /* 0x0000000409067825 */ /* 0x008fc800078e0006 */
[----:B----4-:R-:W-:-:S05]  /*0110*/  FADD R11, R0, R11 ;  /* 0x0000000b000b7221 */ /* 0x010fca0000000000 */
[----:B------:R-:W-:Y:S04]  /*0120*/  STG.E desc[UR4][R6.64], R11 ;  /* 0x0000000b06007986 */ /* 0x000fe8000c101904 */
[----:B------:R-:W2:Y:S04]  /*0130*/  LDG.E R0, desc[UR4][R2.64+0x20000] ;  /* 0x0200000402007981 */ /* 0x000ea8000c1e1900 */
[----:B------:R-:W2:Y:S02]  /*0140*/  LDG.E R9, desc[UR4][R4.64+0x20000] ;  /* 0x0200000404097981 */ /* 0x000ea4000c1e1900 */
[----:B--2---:R-:W-:-:S05]  /*0150*/  FADD R9, R0, R9 ;  /* 0x0000000900097221 */ /* 0x004fca0000000000 */
[----:B------:R-:W-:Y:S04]  /*0160*/  STG.E desc[UR4][R6.64+0x20000], R9 ;  /* 0x0200000906007986 */ /* 0x000fe8000c101904 */
[----:B------:R-:W2:Y:S04]  /*0170*/  LDG.E R0, desc[UR4][R2.64+0x40000] ;  /* 0x0400000402007981 */ /* 0x000ea8000c1e1900 */
[----:B------:R-:W2:Y:S02]  /*0180*/  LDG.E R13, desc[UR4][R4.64+0x40000] ;  /* 0x04000004040d7981 */ /* 0x000ea4000c1e1900 */
[----:B--2---:R-:W-:-:S05]  /*0190*/  FADD R13, R0, R13 ;  /* 0x0000000d000d7221 */ /* 0x004fca0000000000 */
[----:B------:R-:W-:Y:S01]  /*01a0*/  STG.E desc[UR4][R6.64+0x40000], R13 ;  /* 0x0400000d06007986 */ /* 0x000fe2000c101904 */
[----:B------:R-:W-:Y:S05]  /*01b0*/  EXIT ;  /* 0x000000000000794d */ /* 0x000fea0003800000 */
.L_x_0:
[----:B------:R-:W-:-:S00]  /*01c0*/  BRA `(.L_x_0) ;  /* 0xfffffffc00fc7947 */ /* 0x000fc0000383ffff */
[----:B------:R-:W-:-:S00]  /*01d0*/  NOP ;  /* 0x0000000000007918 */ /* 0x000fc00000000000 */
        /* <DEDUP_REMOVED lines=10> */
.L_x_1:


//--------------------- .nv.shared.reserved.0     --------------------------
	.section	.nv.shared.reserved.0,"aw",@nobits
	.weak		__nv_reservedSMEM_offset_0_alias
	.size		__nv_reservedSMEM_offset_0_alias, 0, 64
	.other		__nv_reservedSMEM_offset_0_alias,@"STO_CUDA_RESERVED_SHARED STV_DEFAULT"
__nv_reservedSMEM_offset_0_alias:
	.zero		0
	.zero		64


//--------------------- .nv.constant0._Z3fooPfS_S_ --------------------------
	.section	.nv.constant0._Z3fooPfS_S_,"a",@progbits
	.sectionflags	@""
	.align	4
.nv.constant0._Z3fooPfS_S_:
	.zero		920


//--------------------- SYMBOLS --------------------------

	.type		.nv.reservedSmem.offset0,@object
	.size		.nv.reservedSmem.offset0,0x4
